	.headerflags	@"EF_CUDA_TEXMODE_UNIFIED EF_CUDA_64BIT_ADDRESS EF_CUDA_ACCELERATORS EF_CUDA_SM90 EF_CUDA_VIRTUAL_SM(EF_CUDA_SM90)"
	.elftype	@"ET_EXEC"


//--------------------- .nv.info                  --------------------------
	.section	.nv.info,"",@"SHT_CUDA_INFO"
	.align	4


	//----- nvinfo : EIATTR_REGCOUNT
	.align		4
        /*0000*/ 	.byte	0x04, 0x2f
        /*0002*/ 	.short	(.L_1 - .L_0)
	.align		4
.L_0:
        /*0004*/ 	.word	index@(triton_poi_fused_convolution_leaky_relu_4)
        /*0008*/ 	.word	0x00000028


	//----- nvinfo : EIATTR_MIN_STACK_SIZE
	.align		4
.L_1:
        /*000c*/ 	.byte	0x04, 0x12
        /*000e*/ 	.short	(.L_3 - .L_2)
	.align		4
.L_2:
        /*0010*/ 	.word	index@(triton_poi_fused_convolution_leaky_relu_4)
        /*0014*/ 	.word	0x00000000


	//----- nvinfo : EIATTR_FRAME_SIZE
	.align		4
.L_3:
        /*0018*/ 	.byte	0x04, 0x11
        /*001a*/ 	.short	(.L_5 - .L_4)
	.align		4
.L_4:
        /*001c*/ 	.word	index@(triton_poi_fused_convolution_leaky_relu_4)
        /*0020*/ 	.word	0x00000000


	//----- nvinfo : EIATTR_MIN_STACK_SIZE
	.align		4
.L_5:
        /*0024*/ 	.byte	0x04, 0x12
        /*0026*/ 	.short	(.L_7 - .L_6)
	.align		4
.L_6:
        /*0028*/ 	.word	index@(triton_poi_fused_convolution_leaky_relu_4)
        /*002c*/ 	.word	0x00000000
.L_7:


//--------------------- .nv.info.triton_poi_fused_convolution_leaky_relu_4 --------------------------
	.section	.nv.info.triton_poi_fused_convolution_leaky_relu_4,"",@"SHT_CUDA_INFO"
	.sectionflags	@""
	.align	4


	//----- nvinfo : EIATTR_CUDA_API_VERSION
	.align		4
        /*0000*/ 	.byte	0x04, 0x37
        /*0002*/ 	.short	(.L_9 - .L_8)
.L_8:
        /*0004*/ 	.word	0x0000007c


	//----- nvinfo : EIATTR_KPARAM_INFO
	.align		4
.L_9:
        /*0008*/ 	.byte	0x04, 0x17
        /*000a*/ 	.short	(.L_11 - .L_10)
.L_10:
        /*000c*/ 	.word	0x00000000
        /*0010*/ 	.short	0x0005
        /*0012*/ 	.short	0x0024
        /*0014*/ 	.byte	0x00, 0xf0, 0x11, 0x00


	//----- nvinfo : EIATTR_KPARAM_INFO
	.align		4
.L_11:
        /*0018*/ 	.byte	0x04, 0x17
        /*001a*/ 	.short	(.L_13 - .L_12)
.L_12:
        /*001c*/ 	.word	0x00000000
        /*0020*/ 	.short	0x0004
        /*0022*/ 	.short	0x0020
        /*0024*/ 	.byte	0x00, 0xf0, 0x11, 0x00


	//----- nvinfo : EIATTR_KPARAM_INFO
	.align		4
.L_13:
        /*0028*/ 	.byte	0x04, 0x17
        /*002a*/ 	.short	(.L_15 - .L_14)
.L_14:
        /*002c*/ 	.word	0x00000000
        /*0030*/ 	.short	0x0003
        /*0032*/ 	.short	0x0018
        /*0034*/ 	.byte	0x00, 0xf4, 0x21, 0x00


	//----- nvinfo : EIATTR_KPARAM_INFO
	.align		4
.L_15:
        /*0038*/ 	.byte	0x04, 0x17
        /*003a*/ 	.short	(.L_17 - .L_16)
.L_16:
        /*003c*/ 	.word	0x00000000
        /*0040*/ 	.short	0x0002
        /*0042*/ 	.short	0x0010
        /*0044*/ 	.byte	0x00, 0xf4, 0x21, 0x00


	//----- nvinfo : EIATTR_KPARAM_INFO
	.align		4
.L_17:
        /*0048*/ 	.byte	0x04, 0x17
        /*004a*/ 	.short	(.L_19 - .L_18)
.L_18:
        /*004c*/ 	.word	0x00000000
        /*0050*/ 	.short	0x0001
        /*0052*/ 	.short	0x0008
        /*0054*/ 	.byte	0x00, 0xf4, 0x21, 0x00


	//----- nvinfo : EIATTR_KPARAM_INFO
	.align		4
.L_19:
        /*0058*/ 	.byte	0x04, 0x17
        /*005a*/ 	.short	(.L_21 - .L_20)
.L_20:
        /*005c*/ 	.word	0x00000000
        /*0060*/ 	.short	0x0000
        /*0062*/ 	.short	0x0000
        /*0064*/ 	.byte	0x00, 0xf4, 0x21, 0x00


	//----- nvinfo : EIATTR_SPARSE_MMA_MASK
	.align		4
.L_21:
        /*0068*/ 	.byte	0x03, 0x50
        /*006a*/ 	.short	0x0000


	//----- nvinfo : EIATTR_MAXREG_COUNT
	.align		4
        /*006c*/ 	.byte	0x03, 0x1b
        /*006e*/ 	.short	0x00ff


	//----- nvinfo : EIATTR_EXIT_INSTR_OFFSETS
	.align		4
        /*0070*/ 	.byte	0x04, 0x1c
        /*0072*/ 	.short	(.L_23 - .L_22)


	//   ....[0]....
.L_22:
        /*0074*/ 	.word	0x00000c00


	//   ....[1]....
        /*0078*/ 	.word	0x00000c40


	//----- nvinfo : EIATTR_REQNTID
	.align		4
.L_23:
        /*007c*/ 	.byte	0x04, 0x10
        /*007e*/ 	.short	(.L_25 - .L_24)
.L_24:
        /*0080*/ 	.word	0x00000080
        /*0084*/ 	.word	0x00000001
        /*0088*/ 	.word	0x00000001


	//----- nvinfo : EIATTR_CBANK_PARAM_SIZE
	.align		4
.L_25:
        /*008c*/ 	.byte	0x03, 0x19
        /*008e*/ 	.short	0x0028


	//----- nvinfo : EIATTR_PARAM_CBANK
	.align		4
        /*0090*/ 	.byte	0x04, 0x0a
        /*0092*/ 	.short	(.L_27 - .L_26)
	.align		4
.L_26:
        /*0094*/ 	.word	index@(.nv.constant0.triton_poi_fused_convolution_leaky_relu_4)
        /*0098*/ 	.short	0x0210
        /*009a*/ 	.short	0x0028


	//----- nvinfo : EIATTR_SW_WAR
	.align		4
.L_27:
        /*009c*/ 	.byte	0x04, 0x36
        /*009e*/ 	.short	(.L_29 - .L_28)
.L_28:
        /*00a0*/ 	.word	0x00000008
.L_29:


//--------------------- .nv.callgraph             --------------------------
	.section	.nv.callgraph,"",@"SHT_CUDA_CALLGRAPH"
	.align	4
	.sectionentsize	8
	.align		4
        /*0000*/ 	.word	0x00000000
	.align		4
        /*0004*/ 	.word	0xffffffff
	.align		4
        /*0008*/ 	.word	0x00000000
	.align		4
        /*000c*/ 	.word	0xfffffffe
	.align		4
        /*0010*/ 	.word	0x00000000
	.align		4
        /*0014*/ 	.word	0xfffffffd
	.align		4
        /*0018*/ 	.word	0x00000000
	.align		4
        /*001c*/ 	.word	0xfffffffc


//--------------------- .text.triton_poi_fused_convolution_leaky_relu_4 --------------------------
	.section	.text.triton_poi_fused_convolution_leaky_relu_4,"ax",@progbits
	.sectionflags	@"SHF_BARRIERS=1"
	.align	128
        .global         triton_poi_fused_convolution_leaky_relu_4
        .type           triton_poi_fused_convolution_leaky_relu_4,@function
        .size           triton_poi_fused_convolution_leaky_relu_4,(.L_x_1 - triton_poi_fused_convolution_leaky_relu_4)
        .other          triton_poi_fused_convolution_leaky_relu_4,@"STO_CUDA_ENTRY STV_DEFAULT"
triton_poi_fused_convolution_leaky_relu_4:
.text.triton_poi_fused_convolution_leaky_relu_4:
[----:B------:R-:W0:Y:S01]  /*0000*/  LDC R1, c[0x0][0x28] ;  /* 0x00000a00ff017b82 */ /* 0x000e220000000800 */
[----:B------:R-:W1:Y:S07]  /*0010*/  S2R R32, SR_TID.X ;  /* 0x0000000000207919 */ /* 0x000e6e0000002100 */
[----:B------:R-:W2:Y:S01]  /*0020*/  LDC.64 R14, c[0x0][0x218] ;  /* 0x00008600ff0e7b82 */ /* 0x000ea20000000a00 */
[----:B------:R-:W-:Y:S01]  /*0030*/  IMAD.MOV.U32 R17, RZ, RZ, RZ ;  /* 0x000000ffff117224 */ /* 0x000fe200078e00ff */
[----:B------:R-:W-:Y:S01]  /*0040*/  ULDC.64 UR6, c[0x0][0x208] ;  /* 0x0000820000067ab9 */ /* 0x000fe20000000a00 */
[----:B------:R-:W3:Y:S01]  /*0050*/  S2R R9, SR_CTAID.Y ;  /* 0x0000000000097919 */ /* 0x000ee20000002600 */
[----:B------:R-:W4:Y:S04]  /*0060*/  S2R R19, SR_CTAID.X ;  /* 0x0000000000137919 */ /* 0x000f280000002500 */
[----:B------:R-:W5:Y:S01]  /*0070*/  LDC.64 R2, c[0x0][0x210] ;  /* 0x00008400ff027b82 */ /* 0x000f620000000a00 */
[----:B------:R-:W-:Y:S01]  /*0080*/  CS2R R10, SRZ ;  /* 0x00000000000a7805 */ /* 0x000fe2000001ff00 */
[----:B------:R-:W-:Y:S01]  /*0090*/  ULDC.64 UR8, c[0x0][0x220] ;  /* 0x0000880000087ab9 */ /* 0x000fe20000000a00 */
[----:B-1----:R-:W-:Y:S01]  /*00a0*/  IMAD.SHL.U32 R0, R32, 0x4, RZ ;  /* 0x0000000420007824 */ /* 0x002fe200078e00ff */
[----:B---3--:R-:W-:-:S04]  /*00b0*/  SHF.R.S32.HI R4, RZ, 0x1f, R9 ;  /* 0x0000001fff047819 */ /* 0x008fc80000011409 */
[----:B------:R-:W-:Y:S01]  /*00c0*/  LOP3.LUT R0, R0, 0x1fc, RZ, 0xc0, !PT ;  /* 0x000001fc00007812 */ /* 0x000fe200078ec0ff */
[----:B----4-:R-:W-:Y:S01]  /*00d0*/  IMAD.SHL.U32 R19, R19, 0x400, RZ ;  /* 0x0000040013137824 */ /* 0x010fe200078e00ff */
[----:B------:R-:W-:Y:S02]  /*00e0*/  LEA.HI R16, R4, R9, RZ, 0x6 ;  /* 0x0000000904107211 */ /* 0x000fe400078f30ff */
[----:B------:R-:W-:Y:S02]  /*00f0*/  ISETP.GE.AND P0, PT, R9, 0x100, PT ;  /* 0x000001000900780c */ /* 0x000fe40003f06270 */
[----:B------:R-:W-:Y:S02]  /*0100*/  LOP3.LUT R6, R19, R0, RZ, 0xfc, !PT ;  /* 0x0000000013067212 */ /* 0x000fe400078efcff */
[----:B------:R-:W-:Y:S02]  /*0110*/  LOP3.LUT R5, R16, 0xffffffc0, RZ, 0xc0, !PT ;  /* 0xffffffc010057812 */ /* 0x000fe400078ec0ff */
[----:B------:R-:W-:Y:S01]  /*0120*/  ISETP.LT.AND P1, PT, R6, 0x844, !P0 ;  /* 0x000008440600780c */ /* 0x000fe20004721270 */
[C---:B------:R-:W-:Y:S01]  /*0130*/  IMAD R13, R9.reuse, 0x844, R6 ;  /* 0x00000844090d7824 */ /* 0x040fe200078e0206 */
[----:B------:R-:W-:Y:S01]  /*0140*/  CS2R R6, SRZ ;  /* 0x0000000000067805 */ /* 0x000fe2000001ff00 */
[----:B------:R-:W-:Y:S01]  /*0150*/  IMAD.IADD R21, R9, 0x1, -R5 ;  /* 0x0000000109157824 */ /* 0x000fe200078e0a05 */
[----:B------:R-:W-:Y:S01]  /*0160*/  CS2R R4, SRZ ;  /* 0x0000000000047805 */ /* 0x000fe2000001ff00 */
[----:B-----5:R-:W-:-:S04]  /*0170*/  IMAD.WIDE R12, R13, 0x4, R2 ;  /* 0x000000040d0c7825 */ /* 0x020fc800078e0202 */
[----:B--2---:R-:W-:-:S04]  /*0180*/  IMAD.WIDE R14, R21, 0x4, R14 ;  /* 0x00000004150e7825 */ /* 0x004fc800078e020e */
[----:B------:R-:W2:Y:S04]  /*0190*/  @P1 LDG.E.EL.128 R4, desc[UR6][R12.64] ;  /* 0x000000060c041981 */ /* 0x000ea8000c2e1d00 */
[----:B------:R1:W2:Y:S01]  /*01a0*/  @!P0 LDG.E.EL R17, desc[UR6][R14.64] ;  /* 0x000000060e118981 */ /* 0x0002a2000c2e1900 */
[----:B------:R-:W-:-:S04]  /*01b0*/  LOP3.LUT R8, R19, 0x200, R0, 0xfe, !PT ;  /* 0x0000020013087812 */ /* 0x000fc800078efe00 */
[----:B------:R-:W-:Y:S01]  /*01c0*/  ISETP.LT.AND P1, PT, R8, 0x844, !P0 ;  /* 0x000008440800780c */ /* 0x000fe20004721270 */
[----:B------:R-:W-:-:S04]  /*01d0*/  IMAD R9, R9, 0x844, R8 ;  /* 0x0000084409097824 */ /* 0x000fc800078e0208 */
[----:B------:R-:W-:Y:S01]  /*01e0*/  IMAD.WIDE R2, R9, 0x4, R2 ;  /* 0x0000000409027825 */ /* 0x000fe200078e0202 */
[----:B------:R-:W-:-:S07]  /*01f0*/  CS2R R8, SRZ ;  /* 0x0000000000087805 */ /* 0x000fce000001ff00 */
[----:B------:R3:W4:Y:S01]  /*0200*/  @P1 LDG.E.EL.128 R8, desc[UR6][R2.64] ;  /* 0x0000000602081981 */ /* 0x000722000c2e1d00 */
[----:B-1----:R-:W-:Y:S02]  /*0210*/  LOP3.LUT R14, R19, 0x7f, R32, 0xf8, !PT ;  /* 0x0000007f130e7812 */ /* 0x002fe400078ef820 */
[----:B------:R-:W-:Y:S02]  /*0220*/  SHF.R.S32.HI R16, RZ, 0x6, R16 ;  /* 0x00000006ff107819 */ /* 0x000fe40000011410 */
[----:B------:R-:W-:-:S03]  /*0230*/  ISETP.LT.AND P1, PT, R14, 0x844, !P0 ;  /* 0x000008440e00780c */ /* 0x000fc60004721270 */
[----:B------:R-:W-:Y:S01]  /*0240*/  IMAD R25, R16, 0x21100, R21 ;  /* 0x0002110010197824 */ /* 0x000fe200078e0215 */
[----:B------:R-:W-:Y:S02]  /*0250*/  P2R R16, PR, RZ, 0x2 ;  /* 0x00000002ff107803 */ /* 0x000fe40000000000 */
[C---:B------:R-:W-:Y:S02]  /*0260*/  LOP3.LUT R15, R14.reuse, 0x80, RZ, 0xfc, !PT ;  /* 0x000000800e0f7812 */ /* 0x040fe400078efcff */
[C---:B------:R-:W-:Y:S02]  /*0270*/  LOP3.LUT R22, R14.reuse, 0x100, RZ, 0xfc, !PT ;  /* 0x000001000e167812 */ /* 0x040fe400078efcff */
[C---:B------:R-:W-:Y:S02]  /*0280*/  LOP3.LUT R20, R14.reuse, 0x180, RZ, 0xfc, !PT ;  /* 0x000001800e147812 */ /* 0x040fe400078efcff */
[C---:B------:R-:W-:Y:S02]  /*0290*/  LOP3.LUT R24, R14.reuse, 0x200, RZ, 0xfc, !PT ;  /* 0x000002000e187812 */ /* 0x040fe400078efcff */
[----:B------:R-:W-:-:S02]  /*02a0*/  LOP3.LUT R23, R14, 0x280, RZ, 0xfc, !PT ;  /* 0x000002800e177812 */ /* 0x000fc400078efcff */
[C---:B------:R-:W-:Y:S02]  /*02b0*/  LOP3.LUT R21, R14.reuse, 0x300, RZ, 0xfc, !PT ;  /* 0x000003000e157812 */ /* 0x040fe400078efcff */
[C---:B------:R-:W-:Y:S01]  /*02c0*/  LOP3.LUT R19, R14.reuse, 0x380, RZ, 0xfc, !PT ;  /* 0x000003800e137812 */ /* 0x040fe200078efcff */
[--C-:B------:R-:W-:Y:S01]  /*02d0*/  IMAD R14, R14, 0x40, R25.reuse ;  /* 0x000000400e0e7824 */ /* 0x100fe200078e0219 */
[C---:B------:R-:W-:Y:S01]  /*02e0*/  ISETP.LT.AND P2, PT, R15.reuse, 0x844, !P0 ;  /* 0x000008440f00780c */ /* 0x040fe20004741270 */
[----:B------:R-:W-:-:S03]  /*02f0*/  IMAD R15, R15, 0x40, R25 ;  /* 0x000000400f0f7824 */ /* 0x000fc600078e0219 */
[----:B------:R-:W-:Y:S02]  /*0300*/  P2R R27, PR, RZ, 0x4 ;  /* 0x00000004ff1b7803 */ /* 0x000fe40000000000 */
[----:B------:R-:W-:Y:S02]  /*0310*/  IADD3 R12, P2, R14, UR8, RZ ;  /* 0x000000080e0c7c10 */ /* 0x000fe4000ff5e0ff */
[----:B------:R-:W-:Y:S02]  /*0320*/  ISETP.LT.AND P5, PT, R22, 0x844, !P0 ;  /* 0x000008441600780c */ /* 0x000fe400047a1270 */
[----:B------:R-:W-:Y:S02]  /*0330*/  LEA.HI.X.SX32 R13, R14, UR9, 0x1, P2 ;  /* 0x000000090e0d7c11 */ /* 0x000fe400090f0eff */
[----:B------:R-:W-:Y:S02]  /*0340*/  ISETP.LT.AND P4, PT, R20, 0x844, !P0 ;  /* 0x000008441400780c */ /* 0x000fe40004781270 */
[----:B------:R-:W-:Y:S01]  /*0350*/  ISETP.LT.AND P2, PT, R23, 0x844, !P0 ;  /* 0x000008441700780c */ /* 0x000fe20004741270 */
[----:B------:R-:W-:-:S02]  /*0360*/  IMAD R22, R22, 0x40, R25 ;  /* 0x0000004016167824 */ /* 0x000fc400078e0219 */
[--C-:B------:R-:W-:Y:S02]  /*0370*/  IMAD R20, R20, 0x40, R25.reuse ;  /* 0x0000004014147824 */ /* 0x100fe400078e0219 */
[----:B------:R-:W-:Y:S01]  /*0380*/  IMAD R23, R23, 0x40, R25 ;  /* 0x0000004017177824 */ /* 0x000fe200078e0219 */
[----:B------:R-:W1:Y:S01]  /*0390*/  S2UR UR5, SR_CgaCtaId ;  /* 0x00000000000579c3 */ /* 0x000e620000008800 */
[----:B------:R-:W-:Y:S02]  /*03a0*/  UMOV UR4, 0x400 ;  /* 0x0000040000047882 */ /* 0x000fe40000000000 */
[----:B-1----:R-:W-:Y:S01]  /*03b0*/  UPRMT UR4, UR5, 0x654, UR4 ;  /* 0x0000065405047896 */ /* 0x002fe20008000004 */
[----:B------:R-:W-:Y:S02]  /*03c0*/  LOP3.LUT R32, R32, 0x7f, RZ, 0xc0, !PT ;  /* 0x0000007f20207812 */ /* 0x000fe400078ec0ff */
[C---:B--2---:R-:W-:Y:S02]  /*03d0*/  FSETP.GT.AND P1, PT, R17.reuse, -R5, PT ;  /* 0x800000051100720b */ /* 0x044fe40003f24000 */
[C---:B------:R-:W-:Y:S01]  /*03e0*/  FSETP.GT.AND P3, PT, R17.reuse, -R6, PT ;  /* 0x800000061100720b */ /* 0x040fe20003f64000 */
[C---:B------:R-:W-:Y:S01]  /*03f0*/  FADD R18, R17.reuse, R5 ;  /* 0x0000000511127221 */ /* 0x040fe20000000000 */
[----:B------:R-:W-:Y:S01]  /*0400*/  SEL R5, RZ, 0x1, !P1 ;  /* 0x00000001ff057807 */ /* 0x000fe20004800000 */
[C---:B------:R-:W-:Y:S01]  /*0410*/  FADD R26, R17.reuse, R6 ;  /* 0x00000006111a7221 */ /* 0x040fe20000000000 */
[----:B------:R-:W-:-:S02]  /*0420*/  FSETP.GT.AND P6, PT, R17, -R7, PT ;  /* 0x800000071100720b */ /* 0x000fc40003fc4000 */
[----:B------:R-:W-:-:S05]  /*0430*/  SEL R31, RZ, 0x1, !P3 ;  /* 0x00000001ff1f7807 */ /* 0x000fca0005800000 */
[----:B------:R-:W-:Y:S01]  /*0440*/  @!P1 FMUL R18, R18, 0.0099999997764825820923 ;  /* 0x3c23d70a12129820 */ /* 0x000fe20000400000 */
[----:B---3--:R-:W-:Y:S01]  /*0450*/  IADD3 R2, P1, R15, UR8, RZ ;  /* 0x000000080f027c10 */ /* 0x008fe2000ff3e0ff */
[----:B------:R-:W-:Y:S01]  /*0460*/  @!P3 FMUL R26, R26, 0.0099999997764825820923 ;  /* 0x3c23d70a1a1ab820 */ /* 0x000fe20000400000 */
[C---:B------:R-:W-:Y:S02]  /*0470*/  ISETP.LT.AND P3, PT, R24.reuse, 0x844, !P0 ;  /* 0x000008441800780c */ /* 0x040fe40004761270 */
[----:B------:R-:W-:Y:S02]  /*0480*/  LEA.HI.X.SX32 R3, R15, UR9, 0x1, P1 ;  /* 0x000000090f037c11 */ /* 0x000fe400088f0eff */
[----:B------:R-:W-:Y:S01]  /*0490*/  ISETP.LT.AND P1, PT, R21, 0x844, !P0 ;  /* 0x000008441500780c */ /* 0x000fe20004721270 */
[--C-:B------:R-:W-:Y:S01]  /*04a0*/  IMAD R24, R24, 0x40, R25.reuse ;  /* 0x0000004018187824 */ /* 0x100fe200078e0219 */
[----:B------:R-:W-:Y:S01]  /*04b0*/  ISETP.LT.AND P0, PT, R19, 0x844, !P0 ;  /* 0x000008441300780c */ /* 0x000fe20004701270 */
[----:B------:R-:W-:-:S02]  /*04c0*/  IMAD R21, R21, 0x40, R25 ;  /* 0x0000004015157824 */ /* 0x000fc400078e0219 */
[----:B------:R-:W-:Y:S02]  /*04d0*/  IMAD R19, R19, 0x40, R25 ;  /* 0x0000004013137824 */ /* 0x000fe400078e0219 */
[----:B------:R-:W-:Y:S01]  /*04e0*/  FADD R25, R17, R7 ;  /* 0x0000000711197221 */ /* 0x000fe20000000000 */
[----:B------:R-:W-:-:S03]  /*04f0*/  SEL R33, RZ, 0x1, !P6 ;  /* 0x00000001ff217807 */ /* 0x000fc60007000000 */
[----:B------:R-:W-:Y:S01]  /*0500*/  @!P6 FMUL R25, R25, 0.0099999997764825820923 ;  /* 0x3c23d70a1919e820 */ /* 0x000fe20000400000 */
[C---:B------:R-:W-:Y:S01]  /*0510*/  FSETP.GT.AND P6, PT, R17.reuse, -R4, PT ;  /* 0x800000041100720b */ /* 0x040fe20003fc4000 */
[----:B------:R-:W-:-:S03]  /*0520*/  FADD R28, R17, R4 ;  /* 0x00000004111c7221 */ /* 0x000fc60000000000 */
[----:B------:R-:W-:-:S09]  /*0530*/  SEL R35, RZ, 0x1, !P6 ;  /* 0x00000001ff237807 */ /* 0x000fd20007000000 */
[----:B------:R-:W-:Y:S01]  /*0540*/  @!P6 FMUL R28, R28, 0.0099999997764825820923 ;  /* 0x3c23d70a1c1ce820 */ /* 0x000fe20000400000 */
[C---:B----4-:R-:W-:Y:S01]  /*0550*/  FSETP.GT.AND P6, PT, R17.reuse, -R8, PT ;  /* 0x800000081100720b */ /* 0x050fe20003fc4000 */
[----:B------:R-:W-:-:S03]  /*0560*/  FADD R29, R17, R8 ;  /* 0x00000008111d7221 */ /* 0x000fc60000000000 */
[----:B------:R-:W-:Y:S01]  /*0570*/  SEL R7, RZ, 0x1, !P6 ;  /* 0x00000001ff077807 */ /* 0x000fe20007000000 */
[----:B------:R-:W-:Y:S08]  /*0580*/  STS.U8 [R0+UR4+0x1], R5 ;  /* 0x0000010500007988 */ /* 0x000ff00008000004 */
[----:B------:R-:W-:Y:S01]  /*0590*/  @!P6 FMUL R29, R29, 0.0099999997764825820923 ;  /* 0x3c23d70a1d1de820 */ /* 0x000fe20000400000 */
[C---:B------:R-:W-:Y:S01]  /*05a0*/  FSETP.GT.AND P6, PT, R17.reuse, -R9, PT ;  /* 0x800000091100720b */ /* 0x040fe20003fc4000 */
[----:B------:R1:W-:Y:S04]  /*05b0*/  STS.U8 [R0+UR4+0x2], R31 ;  /* 0x0000021f00007988 */ /* 0x0003e80008000004 */
[----:B------:R2:W-:Y:S04]  /*05c0*/  STS.U8 [R0+UR4+0x3], R33 ;  /* 0x0000032100007988 */ /* 0x0005e80008000004 */
[----:B------:R3:W-:Y:S01]  /*05d0*/  STS.U8 [R0+UR4], R35 ;  /* 0x0000002300007988 */ /* 0x0007e20008000004 */
[----:B------:R-:W-:Y:S01]  /*05e0*/  BAR.SYNC.DEFER_BLOCKING 0x0 ;  /* 0x0000000000007b1d */ /* 0x000fe20000010000 */
[----:B------:R-:W-:Y:S01]  /*05f0*/  FADD R30, R17, R9 ;  /* 0x00000009111e7221 */ /* 0x000fe20000000000 */
[----:B------:R-:W-:-:S03]  /*0600*/  SEL R37, RZ, 0x1, !P6 ;  /* 0x00000001ff257807 */ /* 0x000fc60007000000 */
[----:B------:R-:W-:Y:S01]  /*0610*/  @!P6 FMUL R30, R30, 0.0099999997764825820923 ;  /* 0x3c23d70a1e1ee820 */ /* 0x000fe20000400000 */
[C---:B------:R-:W-:Y:S01]  /*0620*/  FSETP.GT.AND P6, PT, R17.reuse, -R10, PT ;  /* 0x8000000a1100720b */ /* 0x040fe20003fc4000 */
[C---:B-1----:R-:W-:Y:S01]  /*0630*/  FADD R31, R17.reuse, R10 ;  /* 0x0000000a111f7221 */ /* 0x042fe20000000000 */
[----:B--2---:R-:W-:Y:S02]  /*0640*/  FADD R33, R17, R11 ;  /* 0x0000000b11217221 */ /* 0x004fe40000000000 */
[----:B------:R-:W-:-:S09]  /*0650*/  SEL R36, RZ, 0x1, !P6 ;  /* 0x00000001ff247807 */ /* 0x000fd20007000000 */
[----:B------:R-:W-:Y:S01]  /*0660*/  @!P6 FMUL R31, R31, 0.0099999997764825820923 ;  /* 0x3c23d70a1f1fe820 */ /* 0x000fe20000400000 */
[----:B------:R-:W-:Y:S01]  /*0670*/  FSETP.GT.AND P6, PT, R17, -R11, PT ;  /* 0x8000000b1100720b */ /* 0x000fe20003fc4000 */
[----:B------:R-:W1:Y:S04]  /*0680*/  LDS.U8 R4, [R32+UR4] ;  /* 0x0000000420047984 */ /* 0x000e680008000000 */
[----:B------:R-:W2:Y:S04]  /*0690*/  LDS.U8 R10, [R32+UR4+0x80] ;  /* 0x00008004200a7984 */ /* 0x000ea80008000000 */
[----:B------:R-:W4:Y:S04]  /*06a0*/  LDS.U8 R17, [R32+UR4+0x100] ;  /* 0x0001000420117984 */ /* 0x000f280008000000 */
[----:B------:R-:W-:Y:S01]  /*06b0*/  LDS.U8 R34, [R32+UR4+0x180] ;  /* 0x0001800420227984 */ /* 0x000fe20008000000 */
[----:B------:R-:W-:Y:S01]  /*06c0*/  BAR.SYNC.DEFER_BLOCKING 0x0 ;  /* 0x0000000000007b1d */ /* 0x000fe20000010000 */
[----:B---3--:R-:W-:Y:S01]  /*06d0*/  SEL R35, RZ, 0x1, !P6 ;  /* 0x00000001ff237807 */ /* 0x008fe20007000000 */
[----:B------:R-:W-:Y:S01]  /*06e0*/  @!P6 FMUL R33, R33, 0.0099999997764825820923 ;  /* 0x3c23d70a2121e820 */ /* 0x000fe20000400000 */
[----:B------:R-:W-:-:S04]  /*06f0*/  IADD3 R8, P6, R22, UR8, RZ ;  /* 0x0000000816087c10 */ /* 0x000fc8000ffde0ff */
[----:B------:R-:W-:Y:S02]  /*0700*/  LEA.HI.X.SX32 R9, R22, UR9, 0x1, P6 ;  /* 0x0000000916097c11 */ /* 0x000fe4000b0f0eff */
[----:B------:R-:W-:Y:S01]  /*0710*/  ISETP.NE.AND P6, PT, R16, RZ, PT ;  /* 0x000000ff1000720c */ /* 0x000fe20003fc5270 */
[----:B------:R-:W-:Y:S04]  /*0720*/  STS.U8 [R0+UR4], R7 ;  /* 0x0000000700007988 */ /* 0x000fe80008000004 */
[----:B------:R-:W-:Y:S04]  /*0730*/  STS.U8 [R0+UR4+0x1], R37 ;  /* 0x0000012500007988 */ /* 0x000fe80008000004 */
[----:B------:R-:W-:Y:S04]  /*0740*/  STS.U8 [R0+UR4+0x2], R36 ;  /* 0x0000022400007988 */ /* 0x000fe80008000004 */
[----:B------:R1:W-:Y:S02]  /*0750*/  STS.U8 [R0+UR4+0x3], R35 ;  /* 0x0000032300007988 */ /* 0x0003e40008000004 */
[----:B-1----:R-:W-:Y:S01]  /*0760*/  LOP3.LUT R35, R4, 0x1, RZ, 0xc0, !PT ;  /* 0x0000000104237812 */ /* 0x002fe200078ec0ff */
[----:B------:R-:W-:Y:S01]  /*0770*/  BAR.SYNC.DEFER_BLOCKING 0x0 ;  /* 0x0000000000007b1d */ /* 0x000fe20000010000 */
[----:B--2---:R-:W-:-:S05]  /*0780*/  LOP3.LUT R37, R10, 0x1, RZ, 0xc0, !PT ;  /* 0x000000010a257812 */ /* 0x004fca00078ec0ff */
[----:B------:R1:W-:Y:S01]  /*0790*/  @P6 STG.E.U8 desc[UR6][R12.64], R35 ;  /* 0x000000230c006986 */ /* 0x0003e2000c101106 */
[----:B------:R-:W-:-:S04]  /*07a0*/  IADD3 R4, P6, R20, UR8, RZ ;  /* 0x0000000814047c10 */ /* 0x000fc8000ffde0ff */
[----:B------:R-:W-:Y:S02]  /*07b0*/  LEA.HI.X.SX32 R5, R20, UR9, 0x1, P6 ;  /* 0x0000000914057c11 */ /* 0x000fe4000b0f0eff */
[----:B------:R-:W-:-:S04]  /*07c0*/  IADD3 R6, P6, R24, UR8, RZ ;  /* 0x0000000818067c10 */ /* 0x000fc8000ffde0ff */
[----:B------:R-:W-:Y:S02]  /*07d0*/  LEA.HI.X.SX32 R7, R24, UR9, 0x1, P6 ;  /* 0x0000000918077c11 */ /* 0x000fe4000b0f0eff */
[----:B------:R-:W-:-:S13]  /*07e0*/  ISETP.NE.AND P6, PT, R27, RZ, PT ;  /* 0x000000ff1b00720c */ /* 0x000fda0003fc5270 */
[----:B------:R-:W-:Y:S04]  /*07f0*/  @P6 STG.E.U8 desc[UR6][R2.64], R37 ;  /* 0x0000002502006986 */ /* 0x000fe8000c101106 */
[----:B------:R-:W2:Y:S01]  /*0800*/  LDS.U8 R2, [R32+UR4] ;  /* 0x0000000420027984 */ /* 0x000ea20008000000 */
[----:B------:R-:W-:Y:S02]  /*0810*/  IADD3 R10, P6, R23, UR8, RZ ;  /* 0x00000008170a7c10 */ /* 0x000fe4000ffde0ff */
[----:B----4-:R-:W-:Y:S02]  /*0820*/  LOP3.LUT R36, R17, 0x1, RZ, 0xc0, !PT ;  /* 0x0000000111247812 */ /* 0x010fe400078ec0ff */
[----:B------:R-:W-:Y:S02]  /*0830*/  LEA.HI.X.SX32 R11, R23, UR9, 0x1, P6 ;  /* 0x00000009170b7c11 */ /* 0x000fe4000b0f0eff */
[----:B-1----:R-:W-:-:S02]  /*0840*/  IADD3 R12, P6, R21, UR8, RZ ;  /* 0x00000008150c7c10 */ /* 0x002fc4000ffde0ff */
[----:B--2---:R-:W-:Y:S02]  /*0850*/  LOP3.LUT R37, R2, 0x1, RZ, 0xc0, !PT ;  /* 0x0000000102257812 */ /* 0x004fe400078ec0ff */
[----:B------:R-:W1:Y:S01]  /*0860*/  LDS.U8 R2, [R32+UR4+0x80] ;  /* 0x0000800420027984 */ /* 0x000e620008000000 */
[----:B------:R-:W-:-:S03]  /*0870*/  LEA.HI.X.SX32 R13, R21, UR9, 0x1, P6 ;  /* 0x00000009150d7c11 */ /* 0x000fc6000b0f0eff */
[----:B------:R2:W-:Y:S01]  /*0880*/  @P5 STG.E.U8 desc[UR6][R8.64], R36 ;  /* 0x0000002408005986 */ /* 0x0005e2000c101106 */
[----:B------:R-:W-:Y:S02]  /*0890*/  LOP3.LUT R35, R34, 0x1, RZ, 0xc0, !PT ;  /* 0x0000000122237812 */ /* 0x000fe400078ec0ff */
[----:B--2---:R-:W-:Y:S02]  /*08a0*/  P2R R9, PR, RZ, 0x20 ;  /* 0x00000020ff097803 */ /* 0x004fe40000000000 */
[----:B------:R-:W-:Y:S02]  /*08b0*/  ISETP.NE.AND P5, PT, R16, RZ, PT ;  /* 0x000000ff1000720c */ /* 0x000fe40003fa5270 */
[----:B------:R-:W-:-:S04]  /*08c0*/  IADD3 R16, P6, R19, UR8, RZ ;  /* 0x0000000813107c10 */ /* 0x000fc8000ffde0ff */
[----:B------:R-:W-:Y:S02]  /*08d0*/  LEA.HI.X.SX32 R17, R19, UR9, 0x1, P6 ;  /* 0x0000000913117c11 */ /* 0x000fe4000b0f0eff */
[----:B------:R-:W-:Y:S02]  /*08e0*/  ISETP.NE.AND P6, PT, R27, RZ, PT ;  /* 0x000000ff1b00720c */ /* 0x000fe40003fc5270 */
[----:B------:R-:W2:Y:S01]  /*08f0*/  LDS.U8 R27, [R32+UR4+0x180] ;  /* 0x00018004201b7984 */ /* 0x000ea20008000000 */
[----:B-1----:R-:W-:-:S03]  /*0900*/  LOP3.LUT R34, R2, 0x1, RZ, 0xc0, !PT ;  /* 0x0000000102227812 */ /* 0x002fc600078ec0ff */
[----:B------:R-:W1:Y:S04]  /*0910*/  LDS.U8 R2, [R32+UR4+0x100] ;  /* 0x0001000420027984 */ /* 0x000e680008000000 */
[----:B------:R1:W-:Y:S04]  /*0920*/  @P4 STG.E.U8 desc[UR6][R4.64], R35 ;  /* 0x0000002304004986 */ /* 0x0003e8000c101106 */
[----:B------:R3:W-:Y:S04]  /*0930*/  @P3 STG.E.U8 desc[UR6][R6.64], R37 ;  /* 0x0000002506003986 */ /* 0x0007e8000c101106 */
[----:B------:R-:W-:Y:S01]  /*0940*/  @P2 STG.E.U8 desc[UR6][R10.64], R34 ;  /* 0x000000220a002986 */ /* 0x000fe2000c101106 */
[----:B--2---:R-:W-:-:S02]  /*0950*/  LOP3.LUT R27, R27, 0x1, RZ, 0xc0, !PT ;  /* 0x000000011b1b7812 */ /* 0x004fc400078ec0ff */
[----:B-1----:R-:W-:-:S05]  /*0960*/  LOP3.LUT R5, R2, 0x1, RZ, 0xc0, !PT ;  /* 0x0000000102057812 */ /* 0x002fca00078ec0ff */
[----:B------:R1:W-:Y:S04]  /*0970*/  @P1 STG.E.U8 desc[UR6][R12.64], R5 ;  /* 0x000000050c001986 */ /* 0x0003e8000c101106 */
[----:B------:R-:W-:Y:S01]  /*0980*/  @P0 STG.E.U8 desc[UR6][R16.64], R27 ;  /* 0x0000001b10000986 */ /* 0x000fe2000c101106 */
[----:B------:R-:W-:-:S04]  /*0990*/  VIADD R3, R32, UR4 ;  /* 0x0000000420037c36 */ /* 0x000fc80008000000 */
[----:B------:R-:W-:Y:S01]  /*09a0*/  IMAD R8, R32, 0x3, R3 ;  /* 0x0000000320087824 */ /* 0x000fe200078e0203 */
[----:B------:R-:W-:Y:S01]  /*09b0*/  BAR.SYNC.DEFER_BLOCKING 0x0 ;  /* 0x0000000000007b1d */ /* 0x000fe20000010000 */
[----:B------:R-:W-:-:S04]  /*09c0*/  VIADD R3, R0, UR4 ;  /* 0x0000000400037c36 */ /* 0x000fc80008000000 */
[----:B---3--:R-:W-:-:S03]  /*09d0*/  IMAD R7, R0, 0x3, R3 ;  /* 0x0000000300077824 */ /* 0x008fc600078e0203 */
[----:B------:R-:W1:Y:S02]  /*09e0*/  LDC.64 R2, c[0x0][0x228] ;  /* 0x00008a00ff027b82 */ /* 0x000e640000000a00 */
[----:B------:R-:W-:Y:S04]  /*09f0*/  STS [R7], R28 ;  /* 0x0000001c07007388 */ /* 0x000fe80000000800 */
[----:B------:R-:W-:Y:S04]  /*0a00*/  STS [R7+0x4], R18 ;  /* 0x0000041207007388 */ /* 0x000fe80000000800 */
[----:B------:R-:W-:Y:S04]  /*0a10*/  STS [R7+0x8], R26 ;  /* 0x0000081a07007388 */ /* 0x000fe80000000800 */
[----:B------:R-:W-:Y:S01]  /*0a20*/  STS [R7+0xc], R25 ;  /* 0x00000c1907007388 */ /* 0x000fe20000000800 */
[----:B------:R-:W-:Y:S06]  /*0a30*/  BAR.SYNC.DEFER_BLOCKING 0x0 ;  /* 0x0000000000007b1d */ /* 0x000fec0000010000 */
[----:B------:R-:W2:Y:S04]  /*0a40*/  LDS R35, [R8] ;  /* 0x0000000008237984 */ /* 0x000ea80000000800 */
[----:B------:R-:W3:Y:S04]  /*0a50*/  LDS R37, [R8+0x200] ;  /* 0x0002000008257984 */ /* 0x000ee80000000800 */
[----:B------:R-:W4:Y:S04]  /*0a60*/  LDS R6, [R8+0x400] ;  /* 0x0004000008067984 */ /* 0x000f280000000800 */
[----:B------:R-:W5:Y:S01]  /*0a70*/  LDS R0, [R8+0x600] ;  /* 0x0006000008007984 */ /* 0x000f620000000800 */
[----:B------:R-:W-:Y:S01]  /*0a80*/  BAR.SYNC.DEFER_BLOCKING 0x0 ;  /* 0x0000000000007b1d */ /* 0x000fe20000010000 */
[----:B-1----:R-:W-:-:S05]  /*0a90*/  IMAD.WIDE R4, R14, 0x4, R2 ;  /* 0x000000040e047825 */ /* 0x002fca00078e0202 */
[----:B------:R-:W-:Y:S04]  /*0aa0*/  STS [R7], R29 ;  /* 0x0000001d07007388 */ /* 0x000fe80000000800 */
[----:B------:R-:W-:Y:S04]  /*0ab0*/  STS [R7+0x4], R30 ;  /* 0x0000041e07007388 */ /* 0x000fe80000000800 */
[----:B------:R-:W-:Y:S04]  /*0ac0*/  STS [R7+0x8], R31 ;  /* 0x0000081f07007388 */ /* 0x000fe80000000800 */
[----:B------:R-:W-:Y:S01]  /*0ad0*/  STS [R7+0xc], R33 ;  /* 0x00000c2107007388 */ /* 0x000fe20000000800 */
[----:B------:R-:W-:Y:S06]  /*0ae0*/  BAR.SYNC.DEFER_BLOCKING 0x0 ;  /* 0x0000000000007b1d */ /* 0x000fec0000010000 */
[----:B--2---:R-:W-:Y:S01]  /*0af0*/  @P5 STG.E desc[UR6][R4.64], R35 ;  /* 0x0000002304005986 */ /* 0x004fe2000c101906 */
[----:B------:R-:W-:-:S03]  /*0b00*/  ISETP.NE.AND P5, PT, R9, RZ, PT ;  /* 0x000000ff0900720c */ /* 0x000fc60003fa5270 */
[----:B------:R-:W1:Y:S04]  /*0b10*/  LDS R9, [R8] ;  /* 0x0000000008097984 */ /* 0x000e680000000800 */
[----:B------:R-:W2:Y:S04]  /*0b20*/  LDS R27, [R8+0x200] ;  /* 0x00020000081b7984 */ /* 0x000ea80000000800 */
[----:B------:R-:W2:Y:S01]  /*0b30*/  LDS R18, [R8+0x400] ;  /* 0x0004000008127984 */ /* 0x000ea20000000800 */
[----:B------:R-:W-:-:S04]  /*0b40*/  IMAD.WIDE R10, R15, 0x4, R2 ;  /* 0x000000040f0a7825 */ /* 0x000fc800078e0202 */
[--C-:B------:R-:W-:Y:S01]  /*0b50*/  IMAD.WIDE R12, R22, 0x4, R2.reuse ;  /* 0x00000004160c7825 */ /* 0x100fe200078e0202 */
[----:B---3--:R3:W-:Y:S03]  /*0b60*/  @P6 STG.E desc[UR6][R10.64], R37 ;  /* 0x000000250a006986 */ /* 0x0087e6000c101906 */
[--C-:B------:R-:W-:Y:S01]  /*0b70*/  IMAD.WIDE R14, R20, 0x4, R2.reuse ;  /* 0x00000004140e7825 */ /* 0x100fe200078e0202 */
[----:B----4-:R3:W-:Y:S03]  /*0b80*/  @P5 STG.E desc[UR6][R12.64], R6 ;  /* 0x000000060c005986 */ /* 0x0107e6000c101906 */
[--C-:B------:R-:W-:Y:S01]  /*0b90*/  IMAD.WIDE R24, R24, 0x4, R2.reuse ;  /* 0x0000000418187825 */ /* 0x100fe200078e0202 */
[----:B-----5:R3:W-:Y:S03]  /*0ba0*/  @P4 STG.E desc[UR6][R14.64], R0 ;  /* 0x000000000e004986 */ /* 0x0207e6000c101906 */
[----:B------:R-:W-:-:S04]  /*0bb0*/  IMAD.WIDE R16, R23, 0x4, R2 ;  /* 0x0000000417107825 */ /* 0x000fc800078e0202 */
[----:B------:R-:W-:Y:S01]  /*0bc0*/  IMAD.WIDE R20, R21, 0x4, R2 ;  /* 0x0000000415147825 */ /* 0x000fe200078e0202 */
[----:B-1----:R3:W-:Y:S04]  /*0bd0*/  @P3 STG.E desc[UR6][R24.64], R9 ;  /* 0x0000000918003986 */ /* 0x0027e8000c101906 */
[----:B--2---:R3:W-:Y:S04]  /*0be0*/  @P2 STG.E desc[UR6][R16.64], R27 ;  /* 0x0000001b10002986 */ /* 0x0047e8000c101906 */
[----:B0-----:R3:W-:Y:S01]  /*0bf0*/  @P1 STG.E desc[UR6][R20.64], R18 ;  /* 0x0000001214001986 */ /* 0x0017e2000c101906 */
[----:B------:R-:W-:Y:S05]  /*0c00*/  @!P0 EXIT ;  /* 0x000000000000894d */ /* 0x000fea0003800000 */
[----:B------:R-:W0:Y:S01]  /*0c10*/  LDS R5, [R8+0x600] ;  /* 0x0006000008057984 */ /* 0x000e220000000800 */
[----:B------:R-:W-:-:S05]  /*0c20*/  IMAD.WIDE R2, R19, 0x4, R2 ;  /* 0x0000000413027825 */ /* 0x000fca00078e0202 */
[----:B0-----:R-:W-:Y:S01]  /*0c30*/  STG.E desc[UR6][R2.64], R5 ;  /* 0x0000000502007986 */ /* 0x001fe2000c101906 */
[----:B------:R-:W-:Y:S05]  /*0c40*/  EXIT ;  /* 0x000000000000794d */ /* 0x000fea0003800000 */
.L_x_0:
[----:B------:R-:W-:-:S00]  /*0c50*/  BRA `(.L_x_0) ;  /* 0xfffffffc00fc7947 */ /* 0x000fc0000383ffff */
[----:B------:R-:W-:-:S00]  /*0c60*/  NOP ;  /* 0x0000000000007918 */ /* 0x000fc00000000000 */
        /* <DEDUP_REMOVED lines=9> */
.L_x_1:


//--------------------- .nv.shared.triton_poi_fused_convolution_leaky_relu_4 --------------------------
	.section	.nv.shared.triton_poi_fused_convolution_leaky_relu_4,"aw",@nobits
	.sectionflags	@""
	.align	16
	.zero		1024


//--------------------- .nv.constant0.triton_poi_fused_convolution_leaky_relu_4 --------------------------
	.section	.nv.constant0.triton_poi_fused_convolution_leaky_relu_4,"a",@progbits
	.sectionflags	@""
	.align	4
.nv.constant0.triton_poi_fused_convolution_leaky_relu_4:
	.zero		568
